	.headerflags	@"EF_CUDA_TEXMODE_UNIFIED EF_CUDA_64BIT_ADDRESS EF_CUDA_ACCELERATORS EF_CUDA_SM90 EF_CUDA_VIRTUAL_SM(EF_CUDA_SM90)"
	.elftype	@"ET_EXEC"


//--------------------- .nv.info                  --------------------------
	.section	.nv.info,"",@"SHT_CUDA_INFO"
	.align	4


	//----- nvinfo : EIATTR_REGCOUNT
	.align		4
        /*0000*/ 	.byte	0x04, 0x2f
        /*0002*/ 	.short	(.L_1 - .L_0)
	.align		4
.L_0:
        /*0004*/ 	.word	index@(triton_poi_fused_cat_3)
        /*0008*/ 	.word	0x00000020


	//----- nvinfo : EIATTR_MIN_STACK_SIZE
	.align		4
.L_1:
        /*000c*/ 	.byte	0x04, 0x12
        /*000e*/ 	.short	(.L_3 - .L_2)
	.align		4
.L_2:
        /*0010*/ 	.word	index@(triton_poi_fused_cat_3)
        /*0014*/ 	.word	0x00000000


	//----- nvinfo : EIATTR_FRAME_SIZE
	.align		4
.L_3:
        /*0018*/ 	.byte	0x04, 0x11
        /*001a*/ 	.short	(.L_5 - .L_4)
	.align		4
.L_4:
        /*001c*/ 	.word	index@(triton_poi_fused_cat_3)
        /*0020*/ 	.word	0x00000000


	//----- nvinfo : EIATTR_MIN_STACK_SIZE
	.align		4
.L_5:
        /*0024*/ 	.byte	0x04, 0x12
        /*0026*/ 	.short	(.L_7 - .L_6)
	.align		4
.L_6:
        /*0028*/ 	.word	index@(triton_poi_fused_cat_3)
        /*002c*/ 	.word	0x00000000
.L_7:


//--------------------- .nv.info.triton_poi_fused_cat_3 --------------------------
	.section	.nv.info.triton_poi_fused_cat_3,"",@"SHT_CUDA_INFO"
	.sectionflags	@""
	.align	4


	//----- nvinfo : EIATTR_CUDA_API_VERSION
	.align		4
        /*0000*/ 	.byte	0x04, 0x37
        /*0002*/ 	.short	(.L_9 - .L_8)
.L_8:
        /*0004*/ 	.word	0x0000007c


	//----- nvinfo : EIATTR_KPARAM_INFO
	.align		4
.L_9:
        /*0008*/ 	.byte	0x04, 0x17
        /*000a*/ 	.short	(.L_11 - .L_10)
.L_10:
        /*000c*/ 	.word	0x00000000
        /*0010*/ 	.short	0x000e
        /*0012*/ 	.short	0x0070
        /*0014*/ 	.byte	0x00, 0xf0, 0x11, 0x00


	//----- nvinfo : EIATTR_KPARAM_INFO
	.align		4
.L_11:
        /*0018*/ 	.byte	0x04, 0x17
        /*001a*/ 	.short	(.L_13 - .L_12)
.L_12:
        /*001c*/ 	.word	0x00000000
        /*0020*/ 	.short	0x000d
        /*0022*/ 	.short	0x0068
        /*0024*/ 	.byte	0x00, 0xf4, 0x21, 0x00


	//----- nvinfo : EIATTR_KPARAM_INFO
	.align		4
.L_13:
        /*0028*/ 	.byte	0x04, 0x17
        /*002a*/ 	.short	(.L_15 - .L_14)
.L_14:
        /*002c*/ 	.word	0x00000000
        /*0030*/ 	.short	0x000c
        /*0032*/ 	.short	0x0060
        /*0034*/ 	.byte	0x00, 0xf4, 0x21, 0x00


	//----- nvinfo : EIATTR_KPARAM_INFO
	.align		4
.L_15:
        /*0038*/ 	.byte	0x04, 0x17
        /*003a*/ 	.short	(.L_17 - .L_16)
.L_16:
        /*003c*/ 	.word	0x00000000
        /*0040*/ 	.short	0x000b
        /*0042*/ 	.short	0x0058
        /*0044*/ 	.byte	0x00, 0xf4, 0x21, 0x00


	//----- nvinfo : EIATTR_KPARAM_INFO
	.align		4
.L_17:
        /*0048*/ 	.byte	0x04, 0x17
        /*004a*/ 	.short	(.L_19 - .L_18)
.L_18:
        /*004c*/ 	.word	0x00000000
        /*0050*/ 	.short	0x000a
        /*0052*/ 	.short	0x0050
        /*0054*/ 	.byte	0x00, 0xf4, 0x21, 0x00


	//----- nvinfo : EIATTR_KPARAM_INFO
	.align		4
.L_19:
        /*0058*/ 	.byte	0x04, 0x17
        /*005a*/ 	.short	(.L_21 - .L_20)
.L_20:
        /*005c*/ 	.word	0x00000000
        /*0060*/ 	.short	0x0009
        /*0062*/ 	.short	0x0048
        /*0064*/ 	.byte	0x00, 0xf4, 0x21, 0x00


	//----- nvinfo : EIATTR_KPARAM_INFO
	.align		4
.L_21:
        /*0068*/ 	.byte	0x04, 0x17
        /*006a*/ 	.short	(.L_23 - .L_22)
.L_22:
        /*006c*/ 	.word	0x00000000
        /*0070*/ 	.short	0x0008
        /*0072*/ 	.short	0x0040
        /*0074*/ 	.byte	0x00, 0xf4, 0x21, 0x00


	//----- nvinfo : EIATTR_KPARAM_INFO
	.align		4
.L_23:
        /*0078*/ 	.byte	0x04, 0x17
        /*007a*/ 	.short	(.L_25 - .L_24)
.L_24:
        /*007c*/ 	.word	0x00000000
        /*0080*/ 	.short	0x0007
        /*0082*/ 	.short	0x0038
        /*0084*/ 	.byte	0x00, 0xf4, 0x21, 0x00


	//----- nvinfo : EIATTR_KPARAM_INFO
	.align		4
.L_25:
        /*0088*/ 	.byte	0x04, 0x17
        /*008a*/ 	.short	(.L_27 - .L_26)
.L_26:
        /*008c*/ 	.word	0x00000000
        /*0090*/ 	.short	0x0006
        /*0092*/ 	.short	0x0030
        /*0094*/ 	.byte	0x00, 0xf4, 0x21, 0x00


	//----- nvinfo : EIATTR_KPARAM_INFO
	.align		4
.L_27:
        /*0098*/ 	.byte	0x04, 0x17
        /*009a*/ 	.short	(.L_29 - .L_28)
.L_28:
        /*009c*/ 	.word	0x00000000
        /*00a0*/ 	.short	0x0005
        /*00a2*/ 	.short	0x0028
        /*00a4*/ 	.byte	0x00, 0xf4, 0x21, 0x00


	//----- nvinfo : EIATTR_KPARAM_INFO
	.align		4
.L_29:
        /*00a8*/ 	.byte	0x04, 0x17
        /*00aa*/ 	.short	(.L_31 - .L_30)
.L_30:
        /*00ac*/ 	.word	0x00000000
        /*00b0*/ 	.short	0x0004
        /*00b2*/ 	.short	0x0020
        /*00b4*/ 	.byte	0x00, 0xf4, 0x21, 0x00


	//----- nvinfo : EIATTR_KPARAM_INFO
	.align		4
.L_31:
        /*00b8*/ 	.byte	0x04, 0x17
        /*00ba*/ 	.short	(.L_33 - .L_32)
.L_32:
        /*00bc*/ 	.word	0x00000000
        /*00c0*/ 	.short	0x0003
        /*00c2*/ 	.short	0x0018
        /*00c4*/ 	.byte	0x00, 0xf4, 0x21, 0x00


	//----- nvinfo : EIATTR_KPARAM_INFO
	.align		4
.L_33:
        /*00c8*/ 	.byte	0x04, 0x17
        /*00ca*/ 	.short	(.L_35 - .L_34)
.L_34:
        /*00cc*/ 	.word	0x00000000
        /*00d0*/ 	.short	0x0002
        /*00d2*/ 	.short	0x0010
        /*00d4*/ 	.byte	0x00, 0xf4, 0x21, 0x00


	//----- nvinfo : EIATTR_KPARAM_INFO
	.align		4
.L_35:
        /*00d8*/ 	.byte	0x04, 0x17
        /*00da*/ 	.short	(.L_37 - .L_36)
.L_36:
        /*00dc*/ 	.word	0x00000000
        /*00e0*/ 	.short	0x0001
        /*00e2*/ 	.short	0x0008
        /*00e4*/ 	.byte	0x00, 0xf4, 0x21, 0x00


	//----- nvinfo : EIATTR_KPARAM_INFO
	.align		4
.L_37:
        /*00e8*/ 	.byte	0x04, 0x17
        /*00ea*/ 	.short	(.L_39 - .L_38)
.L_38:
        /*00ec*/ 	.word	0x00000000
        /*00f0*/ 	.short	0x0000
        /*00f2*/ 	.short	0x0000
        /*00f4*/ 	.byte	0x00, 0xf4, 0x21, 0x00


	//----- nvinfo : EIATTR_SPARSE_MMA_MASK
	.align		4
.L_39:
        /*00f8*/ 	.byte	0x03, 0x50
        /*00fa*/ 	.short	0x0000


	//----- nvinfo : EIATTR_MAXREG_COUNT
	.align		4
        /*00fc*/ 	.byte	0x03, 0x1b
        /*00fe*/ 	.short	0x00ff


	//----- nvinfo : EIATTR_EXIT_INSTR_OFFSETS
	.align		4
        /*0100*/ 	.byte	0x04, 0x1c
        /*0102*/ 	.short	(.L_41 - .L_40)


	//   ....[0]....
.L_40:
        /*0104*/ 	.word	0x00000790


	//   ....[1]....
        /*0108*/ 	.word	0x000007b0


	//----- nvinfo : EIATTR_REQNTID
	.align		4
.L_41:
        /*010c*/ 	.byte	0x04, 0x10
        /*010e*/ 	.short	(.L_43 - .L_42)
.L_42:
        /*0110*/ 	.word	0x00000080
        /*0114*/ 	.word	0x00000001
        /*0118*/ 	.word	0x00000001


	//----- nvinfo : EIATTR_CBANK_PARAM_SIZE
	.align		4
.L_43:
        /*011c*/ 	.byte	0x03, 0x19
        /*011e*/ 	.short	0x0074


	//----- nvinfo : EIATTR_PARAM_CBANK
	.align		4
        /*0120*/ 	.byte	0x04, 0x0a
        /*0122*/ 	.short	(.L_45 - .L_44)
	.align		4
.L_44:
        /*0124*/ 	.word	index@(.nv.constant0.triton_poi_fused_cat_3)
        /*0128*/ 	.short	0x0210
        /*012a*/ 	.short	0x0074


	//----- nvinfo : EIATTR_SW_WAR
	.align		4
.L_45:
        /*012c*/ 	.byte	0x04, 0x36
        /*012e*/ 	.short	(.L_47 - .L_46)
.L_46:
        /*0130*/ 	.word	0x00000008
.L_47:


//--------------------- .nv.callgraph             --------------------------
	.section	.nv.callgraph,"",@"SHT_CUDA_CALLGRAPH"
	.align	4
	.sectionentsize	8
	.align		4
        /*0000*/ 	.word	0x00000000
	.align		4
        /*0004*/ 	.word	0xffffffff
	.align		4
        /*0008*/ 	.word	0x00000000
	.align		4
        /*000c*/ 	.word	0xfffffffe
	.align		4
        /*0010*/ 	.word	0x00000000
	.align		4
        /*0014*/ 	.word	0xfffffffd
	.align		4
        /*0018*/ 	.word	0x00000000
	.align		4
        /*001c*/ 	.word	0xfffffffc


//--------------------- .text.triton_poi_fused_cat_3 --------------------------
	.section	.text.triton_poi_fused_cat_3,"ax",@progbits
	.align	128
        .global         triton_poi_fused_cat_3
        .type           triton_poi_fused_cat_3,@function
        .size           triton_poi_fused_cat_3,(.L_x_1 - triton_poi_fused_cat_3)
        .other          triton_poi_fused_cat_3,@"STO_CUDA_ENTRY STV_DEFAULT"
triton_poi_fused_cat_3:
.text.triton_poi_fused_cat_3:
[----:B------:R-:W0:Y:S01]  /*0000*/  LDC R1, c[0x0][0x28] ;  /* 0x00000a00ff017b82 */ /* 0x000e220000000800 */
[----:B------:R-:W1:Y:S07]  /*0010*/  S2R R8, SR_TID.X ;  /* 0x0000000000087919 */ /* 0x000e6e0000002100 */
[----:B------:R-:W2:Y:S01]  /*0020*/  LDC.64 R6, c[0x0][0x240] ;  /* 0x00009000ff067b82 */ /* 0x000ea20000000a00 */
[----:B------:R-:W-:Y:S01]  /*0030*/  ULDC.64 UR4, c[0x0][0x238] ;  /* 0x00008e0000047ab9 */ /* 0x000fe20000000a00 */
[----:B------:R-:W-:Y:S01]  /*0040*/  ULDC.64 UR6, c[0x0][0x248] ;  /* 0x0000920000067ab9 */ /* 0x000fe20000000a00 */
[----:B------:R-:W3:Y:S01]  /*0050*/  S2R R9, SR_CTAID.X ;  /* 0x0000000000097919 */ /* 0x000ee20000002500 */
[----:B------:R-:W-:-:S02]  /*0060*/  CS2R R22, SRZ ;  /* 0x0000000000167805 */ /* 0x000fc4000001ff00 */
[----:B------:R-:W-:Y:S01]  /*0070*/  CS2R R20, SRZ ;  /* 0x0000000000147805 */ /* 0x000fe2000001ff00 */
[----:B------:R-:W-:Y:S01]  /*0080*/  ULDC.64 UR8, c[0x0][0x228] ;  /* 0x00008a0000087ab9 */ /* 0x000fe20000000a00 */
[----:B------:R-:W4:Y:S01]  /*0090*/  LDC.64 R18, c[0x0][0x260] ;  /* 0x00009800ff127b82 */ /* 0x000f220000000a00 */
[----:B-1----:R-:W-:-:S05]  /*00a0*/  LOP3.LUT R8, R8, 0x7f, RZ, 0xc0, !PT ;  /* 0x0000007f08087812 */ /* 0x002fca00078ec0ff */
[----:B---3--:R-:W-:Y:S02]  /*00b0*/  IMAD R9, R9, 0x80, R8 ;  /* 0x0000008009097824 */ /* 0x008fe400078e0208 */
[----:B------:R-:W-:-:S04]  /*00c0*/  IMAD.MOV.U32 R8, RZ, RZ, RZ ;  /* 0x000000ffff087224 */ /* 0x000fc800078e00ff */
[----:B------:R-:W-:-:S05]  /*00d0*/  IMAD.HI R8, R9, -0x3478d83f, R8 ;  /* 0xcb8727c109087827 */ /* 0x000fca00078e0208 */
[----:B------:R-:W-:-:S04]  /*00e0*/  SHF.R.U32.HI R3, RZ, 0x1f, R8 ;  /* 0x0000001fff037819 */ /* 0x000fc80000011608 */
[----:B------:R-:W-:Y:S02]  /*00f0*/  LEA.HI.SX32 R8, R8, R3, 0x19 ;  /* 0x0000000308087211 */ /* 0x000fe400078fcaff */
[----:B------:R-:W1:Y:S03]  /*0100*/  LDC.64 R2, c[0x0][0x250] ;  /* 0x00009400ff027b82 */ /* 0x000e660000000a00 */
[C---:B------:R-:W-:Y:S02]  /*0110*/  IMAD R25, R8.reuse, -0xa1, R9 ;  /* 0xffffff5f08197824 */ /* 0x040fe400078e0209 */
[----:B------:R-:W-:Y:S02]  /*0120*/  IMAD R4, R8, 0xa, RZ ;  /* 0x0000000a08047824 */ /* 0x000fe400078e02ff */
[C---:B------:R-:W-:Y:S01]  /*0130*/  VIADD R5, R25.reuse, 0xffffff6c ;  /* 0xffffff6c19057836 */ /* 0x040fe20000000000 */
[----:B------:R-:W-:Y:S01]  /*0140*/  SHF.R.S32.HI R0, RZ, 0x1f, R25 ;  /* 0x0000001fff007819 */ /* 0x000fe20000011419 */
[----:B--2---:R-:W-:Y:S01]  /*0150*/  IMAD.WIDE R12, R25, 0x4, R6 ;  /* 0x00000004190c7825 */ /* 0x004fe200078e0206 */
[----:B------:R-:W-:-:S03]  /*0160*/  IADD3 R10, P0, R25, R4, RZ ;  /* 0x00000004190a7210 */ /* 0x000fc60007f1e0ff */
[----:B------:R-:W-:Y:S01]  /*0170*/  IMAD.MOV.U32 R7, RZ, RZ, RZ ;  /* 0x000000ffff077224 */ /* 0x000fe200078e00ff */
[----:B------:R-:W-:Y:S02]  /*0180*/  LEA.HI.X.SX32 R11, R4, R0, 0x1, P0 ;  /* 0x00000000040b7211 */ /* 0x000fe400000f0eff */
[----:B------:R-:W-:Y:S02]  /*0190*/  ISETP.GE.U32.AND P0, PT, R5, 0xa, PT ;  /* 0x0000000a0500780c */ /* 0x000fe40003f06070 */
[C---:B------:R-:W-:Y:S01]  /*01a0*/  SHF.L.U64.HI R11, R10.reuse, 0x2, R11 ;  /* 0x000000020a0b7819 */ /* 0x040fe2000001020b */
[----:B------:R-:W-:Y:S01]  /*01b0*/  IMAD.SHL.U32 R10, R10, 0x4, RZ ;  /* 0x000000040a0a7824 */ /* 0x000fe200078e00ff */
[----:B------:R-:W-:-:S04]  /*01c0*/  ISETP.LT.AND P6, PT, R9, 0x284, !P0 ;  /* 0x000002840900780c */ /* 0x000fc800047c1270 */
[----:B------:R-:W-:Y:S01]  /*01d0*/  IADD3 R4, P1, R10, UR4, RZ ;  /* 0x000000040a047c10 */ /* 0x000fe2000ff3e0ff */
[C---:B-1----:R-:W-:Y:S01]  /*01e0*/  IMAD.WIDE R2, R25.reuse, 0x4, R2 ;  /* 0x0000000419027825 */ /* 0x042fe200078e0202 */
[----:B------:R-:W-:Y:S02]  /*01f0*/  IADD3 R10, P2, R10, UR6, RZ ;  /* 0x000000060a0a7c10 */ /* 0x000fe4000ff5e0ff */
[----:B------:R-:W-:Y:S01]  /*0200*/  IADD3.X R5, R11, UR5, RZ, P1, !PT ;  /* 0x000000050b057c10 */ /* 0x000fe20008ffe4ff */
[----:B------:R-:W-:Y:S01]  /*0210*/  ULDC.64 UR4, c[0x0][0x208] ;  /* 0x0000820000047ab9 */ /* 0x000fe20000000a00 */
[----:B------:R-:W-:Y:S01]  /*0220*/  IADD3.X R11, R11, UR7, RZ, P2, !PT ;  /* 0x000000070b0b7c10 */ /* 0x000fe200097fe4ff */
[C---:B------:R-:W-:Y:S01]  /*0230*/  IMAD R6, R8.reuse, 0x90, RZ ;  /* 0x0000009008067824 */ /* 0x040fe200078e02ff */
[----:B------:R-:W-:Y:S01]  /*0240*/  ULDC.64 UR6, c[0x0][0x218] ;  /* 0x0000860000067ab9 */ /* 0x000fe20000000a00 */
[----:B------:R1:W2:Y:S04]  /*0250*/  @P6 LDG.E.EL R23, desc[UR4][R12.64+-0x250] ;  /* 0xfffdb0040c176981 */ /* 0x0002a8000c2e1900 */
[----:B------:R3:W5:Y:S04]  /*0260*/  @P6 LDG.E.EL R21, desc[UR4][R4.64+-0x250] ;  /* 0xfffdb00404156981 */ /* 0x000768000c2e1900 */
[----:B------:R3:W5:Y:S04]  /*0270*/  @P6 LDG.E.EL R22, desc[UR4][R10.64+-0x250] ;  /* 0xfffdb0040a166981 */ /* 0x000768000c2e1900 */
[----:B------:R4:W5:Y:S01]  /*0280*/  @P6 LDG.E.EL R7, desc[UR4][R2.64+-0x250] ;  /* 0xfffdb00402076981 */ /* 0x000962000c2e1900 */
[----:B------:R-:W-:Y:S01]  /*0290*/  IADD3 R16, P1, R25, R6, RZ ;  /* 0x0000000619107210 */ /* 0x000fe20007f3e0ff */
[----:B------:R-:W-:Y:S01]  /*02a0*/  IMAD R8, R8, 0x3, RZ ;  /* 0x0000000308087824 */ /* 0x000fe200078e02ff */
[----:B-1----:R-:W1:Y:S02]  /*02b0*/  LDC.64 R12, c[0x0][0x230] ;  /* 0x00008c00ff0c7b82 */ /* 0x002e640000000a00 */
[----:B------:R-:W-:Y:S01]  /*02c0*/  LEA.HI.X.SX32 R15, R6, R0, 0x1, P1 ;  /* 0x00000000060f7211 */ /* 0x000fe200008f0eff */
[----:B---3--:R-:W-:-:S03]  /*02d0*/  VIADD R4, R25, 0xfffffffc ;  /* 0xfffffffc19047836 */ /* 0x008fc60000000000 */
[C---:B------:R-:W-:Y:S01]  /*02e0*/  SHF.L.U64.HI R6, R16.reuse, 0x2, R15 ;  /* 0x0000000210067819 */ /* 0x040fe2000001020f */
[----:B------:R-:W-:Y:S01]  /*02f0*/  IMAD.SHL.U32 R16, R16, 0x4, RZ ;  /* 0x0000000410107824 */ /* 0x000fe200078e00ff */
[----:B------:R-:W-:Y:S01]  /*0300*/  IADD3 R26, P4, R25, R8, RZ ;  /* 0x00000008191a7210 */ /* 0x000fe20007f9e0ff */
[----:B0-----:R-:W0:Y:S01]  /*0310*/  LDC.64 R10, c[0x0][0x220] ;  /* 0x00008800ff0a7b82 */ /* 0x001e220000000a00 */
[----:B------:R-:W-:Y:S02]  /*0320*/  ISETP.GE.U32.AND P1, PT, R4, 0x90, PT ;  /* 0x000000900400780c */ /* 0x000fe40003f26070 */
[----:B----4-:R-:W-:Y:S02]  /*0330*/  IADD3 R2, P2, R16, UR6, RZ ;  /* 0x0000000610027c10 */ /* 0x010fe4000ff5e0ff */
[----:B------:R-:W-:-:S03]  /*0340*/  LEA.HI.X.SX32 R5, R8, R0, 0x1, P4 ;  /* 0x0000000008057211 */ /* 0x000fc600020f0eff */
[----:B------:R-:W3:Y:S01]  /*0350*/  LDC.64 R14, c[0x0][0x270] ;  /* 0x00009c00ff0e7b82 */ /* 0x000ee20000000a00 */
[----:B------:R-:W-:Y:S01]  /*0360*/  IADD3.X R3, R6, UR7, RZ, P2, !PT ;  /* 0x0000000706037c10 */ /* 0x000fe200097fe4ff */
[----:B------:R-:W-:Y:S01]  /*0370*/  ULDC.64 UR6, c[0x0][0x258] ;  /* 0x0000960000067ab9 */ /* 0x000fe20000000a00 */
[----:B------:R-:W-:Y:S02]  /*0380*/  IADD3 R16, P3, R16, UR8, RZ ;  /* 0x0000000810107c10 */ /* 0x000fe4000ff7e0ff */
[----:B------:R-:W-:Y:S02]  /*0390*/  ISETP.LT.AND P2, PT, R9, 0x284, !P1 ;  /* 0x000002840900780c */ /* 0x000fe40004f41270 */
[C---:B------:R-:W-:Y:S01]  /*03a0*/  SHF.L.U64.HI R0, R26.reuse, 0x2, R5 ;  /* 0x000000021a007819 */ /* 0x040fe20000010205 */
[----:B------:R-:W-:Y:S01]  /*03b0*/  IMAD.SHL.U32 R26, R26, 0x4, RZ ;  /* 0x000000041a1a7824 */ /* 0x000fe200078e00ff */
[----:B------:R-:W-:Y:S01]  /*03c0*/  IADD3.X R17, R6, UR9, RZ, P3, !PT ;  /* 0x0000000906117c10 */ /* 0x000fe20009ffe4ff */
[----:B------:R-:W-:Y:S01]  /*03d0*/  IMAD.MOV.U32 R8, RZ, RZ, RZ ;  /* 0x000000ffff087224 */ /* 0x000fe200078e00ff */
[----:B------:R-:W-:Y:S01]  /*03e0*/  ISETP.GT.AND P3, PT, R25, 0x9d, PT ;  /* 0x0000009d1900780c */ /* 0x000fe20003f64270 */
[----:B------:R-:W-:Y:S01]  /*03f0*/  IMAD.MOV.U32 R6, RZ, RZ, RZ ;  /* 0x000000ffff067224 */ /* 0x000fe200078e00ff */
[----:B------:R-:W-:Y:S01]  /*0400*/  IADD3 R28, P5, R26, UR6, RZ ;  /* 0x000000061a1c7c10 */ /* 0x000fe2000ffbe0ff */
[----:B------:R-:W-:Y:S01]  /*0410*/  ULDC.64 UR8, c[0x0][0x268] ;  /* 0x00009a0000087ab9 */ /* 0x000fe20000000a00 */
[----:B------:R-:W-:-:S02]  /*0420*/  ISETP.LT.AND P4, PT, R9, 0x284, P3 ;  /* 0x000002840900780c */ /* 0x000fc40001f81270 */
[----:B------:R-:W-:Y:S01]  /*0430*/  IADD3.X R29, R0, UR7, RZ, P5, !PT ;  /* 0x00000007001d7c10 */ /* 0x000fe2000affe4ff */
[----:B------:R4:W5:Y:S01]  /*0440*/  @P2 LDG.E.EL R8, desc[UR4][R16.64+-0x10] ;  /* 0xfffff00410082981 */ /* 0x000962000c2e1900 */
[----:B------:R-:W-:Y:S01]  /*0450*/  IADD3 R26, P5, R26, UR8, RZ ;  /* 0x000000081a1a7c10 */ /* 0x000fe2000ffbe0ff */
[----:B------:R-:W-:Y:S02]  /*0460*/  IMAD.WIDE R18, R25, 0x4, R18 ;  /* 0x0000000419127825 */ /* 0x000fe400078e0212 */
[----:B------:R1:W5:Y:S01]  /*0470*/  @P2 LDG.E.EL R6, desc[UR4][R2.64+-0x10] ;  /* 0xfffff00402062981 */ /* 0x000362000c2e1900 */
[----:B------:R-:W-:Y:S01]  /*0480*/  IADD3.X R27, R0, UR9, RZ, P5, !PT ;  /* 0x00000009001b7c10 */ /* 0x000fe2000affe4ff */
[----:B----4-:R-:W4:Y:S01]  /*0490*/  LDC.64 R16, c[0x0][0x210] ;  /* 0x00008400ff107b82 */ /* 0x010f220000000a00 */
[----:B-1----:R-:W-:Y:S02]  /*04a0*/  CS2R R2, SRZ ;  /* 0x0000000000027805 */ /* 0x002fe4000001ff00 */
[----:B------:R-:W-:Y:S01]  /*04b0*/  CS2R R4, SRZ ;  /* 0x0000000000047805 */ /* 0x000fe2000001ff00 */
[----:B------:R-:W-:-:S02]  /*04c0*/  IMAD.MOV.U32 R0, RZ, RZ, RZ ;  /* 0x000000ffff007224 */ /* 0x000fc400078e00ff */
[C---:B0-----:R-:W-:Y:S01]  /*04d0*/  IMAD.WIDE R10, R25.reuse, 0x4, R10 ;  /* 0x00000004190a7825 */ /* 0x041fe200078e020a */
[----:B------:R-:W5:Y:S03]  /*04e0*/  @P4 LDG.E.EL R3, desc[UR4][R26.64+-0x278] ;  /* 0xfffd88041a034981 */ /* 0x000f66000c2e1900 */
[C---:B---3--:R-:W-:Y:S01]  /*04f0*/  IMAD.WIDE R14, R25.reuse, 0x4, R14 ;  /* 0x00000004190e7825 */ /* 0x048fe200078e020e */
[----:B------:R-:W3:Y:S03]  /*0500*/  @P4 LDG.E.EL R2, desc[UR4][R18.64+-0x278] ;  /* 0xfffd880412024981 */ /* 0x000ee6000c2e1900 */
[C---:B------:R-:W-:Y:S01]  /*0510*/  IMAD.WIDE R12, R25.reuse, 0x4, R12 ;  /* 0x00000004190c7825 */ /* 0x040fe200078e020c */
[----:B------:R-:W-:Y:S01]  /*0520*/  ISETP.GE.AND P5, PT, R25, 0x4, PT ;  /* 0x000000041900780c */ /* 0x000fe20003fa6270 */
[----:B------:R-:W3:Y:S04]  /*0530*/  @P4 LDG.E.EL R5, desc[UR4][R28.64+-0x278] ;  /* 0xfffd88041c054981 */ /* 0x000ee8000c2e1900 */
[----:B------:R0:W3:Y:S04]  /*0540*/  @P2 LDG.E.EL R0, desc[UR4][R10.64+-0x10] ;  /* 0xfffff0040a002981 */ /* 0x0000e8000c2e1900 */
[----:B------:R-:W3:Y:S04]  /*0550*/  @P4 LDG.E.EL R4, desc[UR4][R14.64+-0x278] ;  /* 0xfffd88040e044981 */ /* 0x000ee8000c2e1900 */
[----:B------:R1:W3:Y:S01]  /*0560*/  @P2 LDG.E.EL R20, desc[UR4][R12.64+-0x10] ;  /* 0xfffff0040c142981 */ /* 0x0002e2000c2e1900 */
[----:B----4-:R-:W-:Y:S01]  /*0570*/  IMAD.WIDE R16, R9, 0x4, R16 ;  /* 0x0000000409107825 */ /* 0x010fe200078e0210 */
[----:B0-----:R-:W0:Y:S01]  /*0580*/  LDC.64 R10, c[0x0][0x278] ;  /* 0x00009e00ff0a7b82 */ /* 0x001e220000000a00 */
[----:B--2---:R-:W-:-:S02]  /*0590*/  SEL R24, R23, RZ, P6 ;  /* 0x000000ff17187207 */ /* 0x004fc40003000000 */
[----:B-----5:R-:W-:Y:S02]  /*05a0*/  SEL R23, R21, RZ, P6 ;  /* 0x000000ff15177207 */ /* 0x020fe40003000000 */
[----:B------:R-:W-:Y:S02]  /*05b0*/  SEL R22, R22, RZ, P6 ;  /* 0x000000ff16167207 */ /* 0x000fe40003000000 */
[----:B------:R-:W-:Y:S02]  /*05c0*/  SEL R21, R7, RZ, P6 ;  /* 0x000000ff07157207 */ /* 0x000fe40003000000 */
[----:B------:R-:W-:Y:S01]  /*05d0*/  ISETP.LT.AND P6, PT, R9, 0x284, !P5 ;  /* 0x000002840900780c */ /* 0x000fe20006fc1270 */
[----:B------:R-:W-:-:S12]  /*05e0*/  IMAD.MOV.U32 R7, RZ, RZ, RZ ;  /* 0x000000ffff077224 */ /* 0x000fd800078e00ff */
[----:B------:R-:W2:Y:S01]  /*05f0*/  @P6 LDG.E.EL R7, desc[UR4][R16.64] ;  /* 0x0000000410076981 */ /* 0x000ea2000c2e1900 */
[----:B------:R-:W-:Y:S01]  /*0600*/  FADD R22, R24, R22 ;  /* 0x0000001618167221 */ /* 0x000fe20000000000 */
[----:B-1----:R-:W-:-:S03]  /*0610*/  FADD R12, R23, R24 ;  /* 0x00000018170c7221 */ /* 0x002fc60000000000 */
[----:B------:R-:W-:-:S04]  /*0620*/  FADD R21, R22, R21 ;  /* 0x0000001516157221 */ /* 0x000fc80000000000 */
[----:B------:R-:W-:Y:S01]  /*0630*/  FADD R12, R12, R21 ;  /* 0x000000150c0c7221 */ /* 0x000fe20000000000 */
[----:B------:R-:W-:Y:S02]  /*0640*/  SEL R8, R8, RZ, P2 ;  /* 0x000000ff08087207 */ /* 0x000fe40001000000 */
[----:B------:R-:W-:Y:S02]  /*0650*/  SEL R6, R6, RZ, P2 ;  /* 0x000000ff06067207 */ /* 0x000fe40001000000 */
[----:B------:R-:W-:Y:S02]  /*0660*/  SEL R3, R3, RZ, P4 ;  /* 0x000000ff03037207 */ /* 0x000fe40002000000 */
[----:B---3--:R-:W-:Y:S02]  /*0670*/  SEL R2, R2, RZ, P4 ;  /* 0x000000ff02027207 */ /* 0x008fe40002000000 */
[----:B------:R-:W-:-:S03]  /*0680*/  SEL R5, R5, RZ, P4 ;  /* 0x000000ff05057207 */ /* 0x000fc60002000000 */
[----:B------:R-:W-:Y:S01]  /*0690*/  FADD R15, R2, R3 ;  /* 0x00000003020f7221 */ /* 0x000fe20000000000 */
[----:B------:R-:W-:Y:S02]  /*06a0*/  SEL R13, R0, RZ, P2 ;  /* 0x000000ff000d7207 */ /* 0x000fe40001000000 */
[----:B------:R-:W-:-:S03]  /*06b0*/  SEL R4, R4, RZ, P4 ;  /* 0x000000ff04047207 */ /* 0x000fc60002000000 */
[----:B------:R-:W-:Y:S01]  /*06c0*/  FADD R3, R13, R8 ;  /* 0x000000080d037221 */ /* 0x000fe20000000000 */
[----:B------:R-:W-:Y:S02]  /*06d0*/  SEL R20, R20, RZ, P2 ;  /* 0x000000ff14147207 */ /* 0x000fe40001000000 */
[----:B------:R-:W-:Y:S01]  /*06e0*/  ISETP.GE.AND P2, PT, R9, 0x284, PT ;  /* 0x000002840900780c */ /* 0x000fe20003f46270 */
[----:B------:R-:W-:Y:S01]  /*06f0*/  FADD R5, R5, R2 ;  /* 0x0000000205057221 */ /* 0x000fe20000000000 */
[----:B------:R-:W-:Y:S01]  /*0700*/  FADD R4, R15, R4 ;  /* 0x000000040f047221 */ /* 0x000fe20000000000 */
[----:B------:R-:W-:Y:S01]  /*0710*/  FADD R13, R6, R13 ;  /* 0x0000000d060d7221 */ /* 0x000fe20000000000 */
[----:B------:R-:W-:Y:S02]  /*0720*/  FADD R20, R3, R20 ;  /* 0x0000001403147221 */ /* 0x000fe40000000000 */
[----:B------:R-:W-:Y:S02]  /*0730*/  FADD R4, R5, R4 ;  /* 0x0000000405047221 */ /* 0x000fe40000000000 */
[----:B------:R-:W-:-:S03]  /*0740*/  FADD R13, R13, R20 ;  /* 0x000000140d0d7221 */ /* 0x000fc60000000000 */
[----:B------:R-:W-:Y:S01]  /*0750*/  @P0 FSEL R12, R4, RZ, P3 ;  /* 0x000000ff040c0208 */ /* 0x000fe20001800000 */
[----:B0-----:R-:W-:Y:S01]  /*0760*/  IMAD.WIDE R10, R9, 0x4, R10 ;  /* 0x00000004090a7825 */ /* 0x001fe200078e020a */
[----:B--2---:R-:W-:Y:S02]  /*0770*/  SEL R7, R7, RZ, P6 ;  /* 0x000000ff07077207 */ /* 0x004fe40003000000 */
[----:B------:R-:W-:Y:S01]  /*0780*/  @P5 FSEL R7, R13, R12, !P1 ;  /* 0x0000000c0d075208 */ /* 0x000fe20004800000 */
[----:B------:R-:W-:Y:S06]  /*0790*/  @P2 EXIT ;  /* 0x000000000000294d */ /* 0x000fec0003800000 */
[----:B------:R-:W-:Y:S01]  /*07a0*/  STG.E desc[UR4][R10.64], R7 ;  /* 0x000000070a007986 */ /* 0x000fe2000c101904 */
[----:B------:R-:W-:Y:S05]  /*07b0*/  EXIT ;  /* 0x000000000000794d */ /* 0x000fea0003800000 */
.L_x_0:
[----:B------:R-:W-:-:S00]  /*07c0*/  BRA `(.L_x_0) ;  /* 0xfffffffc00fc7947 */ /* 0x000fc0000383ffff */
[----:B------:R-:W-:-:S00]  /*07d0*/  NOP ;  /* 0x0000000000007918 */ /* 0x000fc00000000000 */
        /* <DEDUP_REMOVED lines=10> */
.L_x_1:


//--------------------- .nv.constant0.triton_poi_fused_cat_3 --------------------------
	.section	.nv.constant0.triton_poi_fused_cat_3,"a",@progbits
	.sectionflags	@""
	.align	4
.nv.constant0.triton_poi_fused_cat_3:
	.zero		644
